	.headerflags	@"EF_CUDA_TEXMODE_UNIFIED EF_CUDA_64BIT_ADDRESS EF_CUDA_ACCELERATORS EF_CUDA_SM90 EF_CUDA_VIRTUAL_SM(EF_CUDA_SM90)"
	.elftype	@"ET_EXEC"


//--------------------- .nv.info                  --------------------------
	.section	.nv.info,"",@"SHT_CUDA_INFO"
	.align	4


	//----- nvinfo : EIATTR_REGCOUNT
	.align		4
        /*0000*/ 	.byte	0x04, 0x2f
        /*0002*/ 	.short	(.L_6 - .L_5)
	.align		4
.L_5:
        /*0004*/ 	.word	index@(triton_poi_fused_convolution_max_unpool2d_20)
        /*0008*/ 	.word	0x00000038


	//----- nvinfo : EIATTR_MIN_STACK_SIZE
	.align		4
.L_6:
        /*000c*/ 	.byte	0x04, 0x12
        /*000e*/ 	.short	(.L_8 - .L_7)
	.align		4
.L_7:
        /*0010*/ 	.word	index@(triton_poi_fused_convolution_max_unpool2d_20)
        /*0014*/ 	.word	0x00000000


	//----- nvinfo : EIATTR_FRAME_SIZE
	.align		4
.L_8:
        /*0018*/ 	.byte	0x04, 0x11
        /*001a*/ 	.short	(.L_10 - .L_9)
	.align		4
.L_9:
        /*001c*/ 	.word	index@(triton_poi_fused_convolution_max_unpool2d_20)
        /*0020*/ 	.word	0x00000000


	//----- nvinfo : EIATTR_MIN_STACK_SIZE
	.align		4
.L_10:
        /*0024*/ 	.byte	0x04, 0x12
        /*0026*/ 	.short	(.L_12 - .L_11)
	.align		4
.L_11:
        /*0028*/ 	.word	index@(triton_poi_fused_convolution_max_unpool2d_20)
        /*002c*/ 	.word	0x00000000
.L_12:


//--------------------- .nv.info.triton_poi_fused_convolution_max_unpool2d_20 --------------------------
	.section	.nv.info.triton_poi_fused_convolution_max_unpool2d_20,"",@"SHT_CUDA_INFO"
	.sectionflags	@""
	.align	4


	//----- nvinfo : EIATTR_CUDA_API_VERSION
	.align		4
        /*0000*/ 	.byte	0x04, 0x37
        /*0002*/ 	.short	(.L_14 - .L_13)
.L_13:
        /*0004*/ 	.word	0x0000007c


	//----- nvinfo : EIATTR_KPARAM_INFO
	.align		4
.L_14:
        /*0008*/ 	.byte	0x04, 0x17
        /*000a*/ 	.short	(.L_16 - .L_15)
.L_15:
        /*000c*/ 	.word	0x00000000
        /*0010*/ 	.short	0x0008
        /*0012*/ 	.short	0x0040
        /*0014*/ 	.byte	0x00, 0xf0, 0x11, 0x00


	//----- nvinfo : EIATTR_KPARAM_INFO
	.align		4
.L_16:
        /*0018*/ 	.byte	0x04, 0x17
        /*001a*/ 	.short	(.L_18 - .L_17)
.L_17:
        /*001c*/ 	.word	0x00000000
        /*0020*/ 	.short	0x0007
        /*0022*/ 	.short	0x0038
        /*0024*/ 	.byte	0x00, 0xf4, 0x21, 0x00


	//----- nvinfo : EIATTR_KPARAM_INFO
	.align		4
.L_18:
        /*0028*/ 	.byte	0x04, 0x17
        /*002a*/ 	.short	(.L_20 - .L_19)
.L_19:
        /*002c*/ 	.word	0x00000000
        /*0030*/ 	.short	0x0006
        /*0032*/ 	.short	0x0030
        /*0034*/ 	.byte	0x00, 0xf4, 0x21, 0x00


	//----- nvinfo : EIATTR_KPARAM_INFO
	.align		4
.L_20:
        /*0038*/ 	.byte	0x04, 0x17
        /*003a*/ 	.short	(.L_22 - .L_21)
.L_21:
        /*003c*/ 	.word	0x00000000
        /*0040*/ 	.short	0x0005
        /*0042*/ 	.short	0x0028
        /*0044*/ 	.byte	0x00, 0xf4, 0x21, 0x00


	//----- nvinfo : EIATTR_KPARAM_INFO
	.align		4
.L_22:
        /*0048*/ 	.byte	0x04, 0x17
        /*004a*/ 	.short	(.L_24 - .L_23)
.L_23:
        /*004c*/ 	.word	0x00000000
        /*0050*/ 	.short	0x0004
        /*0052*/ 	.short	0x0020
        /*0054*/ 	.byte	0x00, 0xf4, 0x21, 0x00


	//----- nvinfo : EIATTR_KPARAM_INFO
	.align		4
.L_24:
        /*0058*/ 	.byte	0x04, 0x17
        /*005a*/ 	.short	(.L_26 - .L_25)
.L_25:
        /*005c*/ 	.word	0x00000000
        /*0060*/ 	.short	0x0003
        /*0062*/ 	.short	0x0018
        /*0064*/ 	.byte	0x00, 0xf4, 0x21, 0x00


	//----- nvinfo : EIATTR_KPARAM_INFO
	.align		4
.L_26:
        /*0068*/ 	.byte	0x04, 0x17
        /*006a*/ 	.short	(.L_28 - .L_27)
.L_27:
        /*006c*/ 	.word	0x00000000
        /*0070*/ 	.short	0x0002
        /*0072*/ 	.short	0x0010
        /*0074*/ 	.byte	0x00, 0xf4, 0x21, 0x00


	//----- nvinfo : EIATTR_KPARAM_INFO
	.align		4
.L_28:
        /*0078*/ 	.byte	0x04, 0x17
        /*007a*/ 	.short	(.L_30 - .L_29)
.L_29:
        /*007c*/ 	.word	0x00000000
        /*0080*/ 	.short	0x0001
        /*0082*/ 	.short	0x0008
        /*0084*/ 	.byte	0x00, 0xf4, 0x21, 0x00


	//----- nvinfo : EIATTR_KPARAM_INFO
	.align		4
.L_30:
        /*0088*/ 	.byte	0x04, 0x17
        /*008a*/ 	.short	(.L_32 - .L_31)
.L_31:
        /*008c*/ 	.word	0x00000000
        /*0090*/ 	.short	0x0000
        /*0092*/ 	.short	0x0000
        /*0094*/ 	.byte	0x00, 0xf4, 0x21, 0x00


	//----- nvinfo : EIATTR_SPARSE_MMA_MASK
	.align		4
.L_32:
        /*0098*/ 	.byte	0x03, 0x50
        /*009a*/ 	.short	0x0000


	//----- nvinfo : EIATTR_MAXREG_COUNT
	.align		4
        /*009c*/ 	.byte	0x03, 0x1b
        /*009e*/ 	.short	0x00ff


	//----- nvinfo : EIATTR_EXTERNS
	.align		4
        /*00a0*/ 	.byte	0x04, 0x0f
        /*00a2*/ 	.short	(.L_34 - .L_33)


	//   ....[0]....
	.align		4
.L_33:
        /*00a4*/ 	.word	index@(__assertfail)


	//----- nvinfo : EIATTR_SYSCALL_OFFSETS
	.align		4
.L_34:
        /*00a8*/ 	.byte	0x04, 0x46
        /*00aa*/ 	.short	(.L_36 - .L_35)


	//   ....[0]....
.L_35:
        /*00ac*/ 	.word	0x000008e0


	//----- nvinfo : EIATTR_EXIT_INSTR_OFFSETS
	.align		4
.L_36:
        /*00b0*/ 	.byte	0x04, 0x1c
        /*00b2*/ 	.short	(.L_38 - .L_37)


	//   ....[0]....
.L_37:
        /*00b4*/ 	.word	0x00001270


	//----- nvinfo : EIATTR_REQNTID
	.align		4
.L_38:
        /*00b8*/ 	.byte	0x04, 0x10
        /*00ba*/ 	.short	(.L_40 - .L_39)
.L_39:
        /*00bc*/ 	.word	0x00000080
        /*00c0*/ 	.word	0x00000001
        /*00c4*/ 	.word	0x00000001


	//----- nvinfo : EIATTR_CRS_STACK_SIZE
	.align		4
.L_40:
        /*00c8*/ 	.byte	0x04, 0x1e
        /*00ca*/ 	.short	(.L_42 - .L_41)
.L_41:
        /*00cc*/ 	.word	0x00000000


	//----- nvinfo : EIATTR_CBANK_PARAM_SIZE
	.align		4
.L_42:
        /*00d0*/ 	.byte	0x03, 0x19
        /*00d2*/ 	.short	0x0044


	//----- nvinfo : EIATTR_PARAM_CBANK
	.align		4
        /*00d4*/ 	.byte	0x04, 0x0a
        /*00d6*/ 	.short	(.L_44 - .L_43)
	.align		4
.L_43:
        /*00d8*/ 	.word	index@(.nv.constant0.triton_poi_fused_convolution_max_unpool2d_20)
        /*00dc*/ 	.short	0x0210
        /*00de*/ 	.short	0x0044


	//----- nvinfo : EIATTR_SW_WAR
	.align		4
.L_44:
        /*00e0*/ 	.byte	0x04, 0x36
        /*00e2*/ 	.short	(.L_46 - .L_45)
.L_45:
        /*00e4*/ 	.word	0x00000008
.L_46:


//--------------------- .nv.callgraph             --------------------------
	.section	.nv.callgraph,"",@"SHT_CUDA_CALLGRAPH"
	.align	4
	.sectionentsize	8
	.align		4
        /*0000*/ 	.word	0x00000000
	.align		4
        /*0004*/ 	.word	0xffffffff
	.align		4
        /*0008*/ 	.word	index@(triton_poi_fused_convolution_max_unpool2d_20)
	.align		4
        /*000c*/ 	.word	index@(__assertfail)
	.align		4
        /*0010*/ 	.word	0x00000000
	.align		4
        /*0014*/ 	.word	0xfffffffe
	.align		4
        /*0018*/ 	.word	0x00000000
	.align		4
        /*001c*/ 	.word	0xfffffffd
	.align		4
        /*0020*/ 	.word	0x00000000
	.align		4
        /*0024*/ 	.word	0xfffffffc


//--------------------- .nv.constant4             --------------------------
	.section	.nv.constant4,"a",@progbits
	.align	8
	.align		8
.nv.constant4:
        /*0000*/ 	.dword	__assertfail
	.align		8
        /*0008*/ 	.dword	assertFunc_0
	.align		8
        /*0010*/ 	.dword	assertFile_0
	.align		8
        /*0018*/ 	.dword	assertMessage_0
	.align		8
        /*0020*/ 	.dword	_$_str
	.align		8
        /*0028*/ 	.dword	_$_str_$_2


//--------------------- .text.triton_poi_fused_convolution_max_unpool2d_20 --------------------------
	.section	.text.triton_poi_fused_convolution_max_unpool2d_20,"ax",@progbits
	.sectionflags	@"SHF_BARRIERS=1"
	.align	128
        .global         triton_poi_fused_convolution_max_unpool2d_20
        .type           triton_poi_fused_convolution_max_unpool2d_20,@function
        .size           triton_poi_fused_convolution_max_unpool2d_20,(.L_x_2 - triton_poi_fused_convolution_max_unpool2d_20)
        .other          triton_poi_fused_convolution_max_unpool2d_20,@"STO_CUDA_ENTRY STV_DEFAULT"
triton_poi_fused_convolution_max_unpool2d_20:
.text.triton_poi_fused_convolution_max_unpool2d_20:
[----:B------:R-:W0:Y:S01]  /*0000*/  LDC R1, c[0x0][0x28] ;  /* 0x00000a00ff017b82 */ /* 0x000e220000000800 */
[----:B------:R-:W1:Y:S07]  /*0010*/  S2R R0, SR_TID.X ;  /* 0x0000000000007919 */ /* 0x000e6e0000002100 */
[----:B------:R-:W2:Y:S01]  /*0020*/  LDC.64 R12, c[0x0][0x220] ;  /* 0x00008800ff0c7b82 */ /* 0x000ea20000000a00 */
[----:B------:R-:W-:Y:S01]  /*0030*/  ULDC.64 UR4, c[0x0][0x208] ;  /* 0x0000820000047ab9 */ /* 0x000fe20000000a00 */
[----:B------:R-:W3:Y:S06]  /*0040*/  S2R R3, SR_CTAID.X ;  /* 0x0000000000037919 */ /* 0x000eec0000002500 */
[----:B------:R-:W4:Y:S08]  /*0050*/  LDC.64 R24, c[0x0][0x218] ;  /* 0x00008600ff187b82 */ /* 0x000f300000000a00 */
[----:B------:R-:W4:Y:S08]  /*0060*/  LDC.64 R18, c[0x0][0x228] ;  /* 0x00008a00ff127b82 */ /* 0x000f300000000a00 */
[----:B------:R-:W5:Y:S01]  /*0070*/  LDC.64 R46, c[0x0][0x210] ;  /* 0x00008400ff2e7b82 */ /* 0x000f620000000a00 */
[----:B-1----:R-:W-:-:S07]  /*0080*/  IMAD.SHL.U32 R0, R0, 0x4, RZ ;  /* 0x0000000400007824 */ /* 0x002fce00078e00ff */
[----:B------:R-:W1:Y:S01]  /*0090*/  LDC.64 R16, c[0x0][0x238] ;  /* 0x00008e00ff107b82 */ /* 0x000e620000000a00 */
[----:B------:R-:W-:-:S05]  /*00a0*/  LOP3.LUT R0, R0, 0x1fc, RZ, 0xc0, !PT ;  /* 0x000001fc00007812 */ /* 0x000fca00078ec0ff */
[----:B---3--:R-:W-:-:S04]  /*00b0*/  IMAD R9, R3, 0x400, R0 ;  /* 0x0000040003097824 */ /* 0x008fc800078e0200 */
[----:B--2---:R-:W-:-:S05]  /*00c0*/  IMAD.WIDE R12, R9, 0x8, R12 ;  /* 0x00000008090c7825 */ /* 0x004fca00078e020c */
[----:B------:R-:W2:Y:S01]  /*00d0*/  LDG.E.128 R4, desc[UR4][R12.64] ;  /* 0x000000040c047981 */ /* 0x000ea2000c1e1d00 */
[----:B------:R-:W-:Y:S02]  /*00e0*/  SHF.R.S32.HI R0, RZ, 0x15, R3 ;  /* 0x00000015ff007819 */ /* 0x000fe40000011403 */
[----:B------:R-:W3:Y:S01]  /*00f0*/  LDC.64 R2, c[0x0][0x230] ;  /* 0x00008c00ff027b82 */ /* 0x000ee20000000a00 */
[----:B------:R-:W2:Y:S01]  /*0100*/  LDG.E.128 R20, desc[UR4][R12.64+0x10] ;  /* 0x000010040c147981 */ /* 0x000ea2000c1e1d00 */
[----:B------:R-:W-:-:S03]  /*0110*/  SGXT R0, R0, 0x1 ;  /* 0x000000010000781a */ /* 0x000fc60000000200 */
[----:B------:R-:W2:Y:S01]  /*0120*/  LDG.E.128 R28, desc[UR4][R12.64+0x1000] ;  /* 0x001000040c1c7981 */ /* 0x000ea2000c1e1d00 */
[----:B------:R-:W-:-:S03]  /*0130*/  LEA.HI R0, R0, R9, RZ, 0x8 ;  /* 0x0000000900007211 */ /* 0x000fc600078f40ff */
[----:B------:R4:W2:Y:S02]  /*0140*/  LDG.E.128 R32, desc[UR4][R12.64+0x1010] ;  /* 0x001010040c207981 */ /* 0x0008a4000c1e1d00 */
[----:B------:R-:W-:-:S05]  /*0150*/  VIADD R8, R0, 0x200 ;  /* 0x0000020000087836 */ /* 0x000fca0000000000 */
[----:B------:R-:W-:Y:S02]  /*0160*/  SHF.R.S32.HI R8, RZ, 0x8, R8 ;  /* 0x00000008ff087819 */ /* 0x000fe40000011408 */
[----:B------:R-:W-:Y:S01]  /*0170*/  SHF.R.S32.HI R10, RZ, 0x8, R0 ;  /* 0x00000008ff0a7819 */ /* 0x000fe20000011400 */
[----:B0----5:R-:W-:Y:S01]  /*0180*/  IMAD.WIDE R46, R9, 0x4, R46 ;  /* 0x00000004092e7825 */ /* 0x021fe200078e022e */
[----:B------:R-:W-:Y:S01]  /*0190*/  SHF.R.S64 R15, R8, 0x1f, RZ ;  /* 0x0000001f080f7819 */ /* 0x000fe200000010ff */
[----:B----4-:R-:W0:Y:S03]  /*01a0*/  LDC.64 R12, c[0x0][0x240] ;  /* 0x00009000ff0c7b82 */ /* 0x010e260000000a00 */
[----:B------:R-:W-:-:S04]  /*01b0*/  LOP3.LUT R15, R15, 0x1, RZ, 0xc0, !PT ;  /* 0x000000010f0f7812 */ /* 0x000fc800078ec0ff */
[----:B------:R-:W-:-:S04]  /*01c0*/  ISETP.NE.U32.AND P0, PT, R15, RZ, PT ;  /* 0x000000ff0f00720c */ /* 0x000fc80003f05070 */
[----:B------:R-:W-:Y:S02]  /*01d0*/  ISETP.NE.U32.AND.EX P0, PT, RZ, RZ, PT, P0 ;  /* 0x000000ffff00720c */ /* 0x000fe40003f05100 */
[----:B------:R-:W-:-:S04]  /*01e0*/  LEA.HI R0, R10, R10, RZ, 0x7 ;  /* 0x0000000a0a007211 */ /* 0x000fc800078f38ff */
[----:B------:R-:W-:-:S07]  /*01f0*/  LOP3.LUT R11, R0, 0xffffff80, RZ, 0xc0, !PT ;  /* 0xffffff80000b7812 */ /* 0x000fce00078ec0ff */
[----:B------:R-:W-:Y:S01]  /*0200*/  @P0 LOP3.LUT R15, R15, 0xfffffffe, RZ, 0xfc, !PT ;  /* 0xfffffffe0f0f0812 */ /* 0x000fe200078efcff */
[----:B------:R-:W-:-:S03]  /*0210*/  IMAD.IADD R49, R10, 0x1, -R11 ;  /* 0x000000010a317824 */ /* 0x000fc600078e0a0b */
[----:B------:R-:W-:Y:S02]  /*0220*/  LEA.HI R0, R15, R8, RZ, 0x7 ;  /* 0x000000080f007211 */ /* 0x000fe400078f38ff */
[----:B------:R-:W-:Y:S02]  /*0230*/  LEA.HI R14, R10, R10, RZ, 0x7 ;  /* 0x0000000a0a0e7211 */ /* 0x000fe400078f38ff */
[----:B------:R-:W-:Y:S02]  /*0240*/  LOP3.LUT R11, R0, 0xffffff80, RZ, 0xc0, !PT ;  /* 0xffffff80000b7812 */ /* 0x000fe400078ec0ff */
[----:B------:R-:W-:Y:S01]  /*0250*/  LOP3.LUT R15, R14, 0xffffff80, RZ, 0xc0, !PT ;  /* 0xffffff800e0f7812 */ /* 0x000fe200078ec0ff */
[----:B------:R-:W-:-:S04]  /*0260*/  IMAD.WIDE R26, R49, 0x4, R24 ;  /* 0x00000004311a7825 */ /* 0x000fc800078e0218 */
[----:B------:R-:W-:Y:S01]  /*0270*/  IMAD.IADD R11, R8, 0x1, -R11 ;  /* 0x00000001080b7824 */ /* 0x000fe200078e0a0b */
[----:B------:R-:W5:Y:S01]  /*0280*/  LDG.E.EL R39, desc[UR4][R26.64] ;  /* 0x000000041a277981 */ /* 0x000f62000c2e1900 */
[----:B------:R-:W-:-:S04]  /*0290*/  IMAD.WIDE R48, R49, 0x4, R18 ;  /* 0x0000000431307825 */ /* 0x000fc800078e0212 */
[C---:B------:R-:W-:Y:S01]  /*02a0*/  IMAD.WIDE R24, R11.reuse, 0x4, R24 ;  /* 0x000000040b187825 */ /* 0x040fe200078e0218 */
[----:B------:R4:W5:Y:S03]  /*02b0*/  LDG.E.EL R37, desc[UR4][R48.64] ;  /* 0x0000000430257981 */ /* 0x000966000c2e1900 */
[C---:B------:R-:W-:Y:S01]  /*02c0*/  IMAD.WIDE R18, R11.reuse, 0x4, R18 ;  /* 0x000000040b127825 */ /* 0x040fe200078e0212 */
[----:B------:R-:W5:Y:S03]  /*02d0*/  LDG.E.EL R14, desc[UR4][R24.64] ;  /* 0x00000004180e7981 */ /* 0x000f66000c2e1900 */
[----:B------:R-:W-:Y:S01]  /*02e0*/  IMAD.IADD R15, R10, 0x1, -R15 ;  /* 0x000000010a0f7824 */ /* 0x000fe200078e0a0f */
[----:B------:R-:W5:Y:S01]  /*02f0*/  LDG.E.EL R36, desc[UR4][R18.64] ;  /* 0x0000000412247981 */ /* 0x000f62000c2e1900 */
[----:B---3--:R-:W-:-:S04]  /*0300*/  IMAD.WIDE R52, R11, 0x4, R2 ;  /* 0x000000040b347825 */ /* 0x008fc800078e0202 */
[C---:B------:R-:W-:Y:S01]  /*0310*/  IMAD.WIDE R50, R15.reuse, 0x4, R2 ;  /* 0x000000040f327825 */ /* 0x040fe200078e0202 */
[----:B------:R-:W5:Y:S03]  /*0320*/  LDG.E.128 R24, desc[UR4][R46.64] ;  /* 0x000000042e187981 */ /* 0x000f66000c1e1d00 */
[--C-:B-1----:R-:W-:Y:S01]  /*0330*/  IMAD.WIDE R40, R15, 0x4, R16.reuse ;  /* 0x000000040f287825 */ /* 0x102fe200078e0210 */
[----:B------:R-:W5:Y:S03]  /*0340*/  LDG.E.EL R3, desc[UR4][R52.64] ;  /* 0x0000000434037981 */ /* 0x000f66000c2e1900 */
[----:B------:R-:W-:Y:S01]  /*0350*/  IMAD.WIDE R42, R11, 0x4, R16 ;  /* 0x000000040b2a7825 */ /* 0x000fe200078e0210 */
[----:B------:R-:W5:Y:S04]  /*0360*/  LDG.E.EL R38, desc[UR4][R50.64] ;  /* 0x0000000432267981 */ /* 0x000f68000c2e1900 */
[----:B------:R-:W5:Y:S01]  /*0370*/  LDG.E.128 R16, desc[UR4][R46.64+0x800] ;  /* 0x000800042e107981 */ /* 0x000f62000c1e1d00 */
[----:B----4-:R-:W-:-:S02]  /*0380*/  IMAD.SHL.U32 R49, R10, 0x400, RZ ;  /* 0x000004000a317824 */ /* 0x010fc400078e00ff */
[--C-:B0-----:R-:W-:Y:S01]  /*0390*/  IMAD.WIDE R44, R15, 0x4, R12.reuse ;  /* 0x000000040f2c7825 */ /* 0x101fe200078e020c */
[----:B------:R-:W5:Y:S03]  /*03a0*/  LDG.E.EL R9, desc[UR4][R42.64] ;  /* 0x000000042a097981 */ /* 0x000f66000c2e1900 */
[----:B------:R-:W-:Y:S01]  /*03b0*/  IMAD.WIDE R12, R11, 0x4, R12 ;  /* 0x000000040b0c7825 */ /* 0x000fe200078e020c */
[----:B------:R-:W-:Y:S01]  /*03c0*/  SHF.R.S32.HI R11, RZ, 0x1f, R49 ;  /* 0x0000001fff0b7819 */ /* 0x000fe20000011431 */
[----:B------:R-:W5:Y:S04]  /*03d0*/  LDG.E.EL R15, desc[UR4][R40.64] ;  /* 0x00000004280f7981 */ /* 0x000f68000c2e1900 */
[----:B------:R0:W5:Y:S04]  /*03e0*/  LDG.E.EL R2, desc[UR4][R12.64] ;  /* 0x000000040c027981 */ /* 0x000168000c2e1900 */
[----:B------:R1:W5:Y:S01]  /*03f0*/  LDG.E.EL R0, desc[UR4][R44.64] ;  /* 0x000000042c007981 */ /* 0x000362000c2e1900 */
[----:B0-----:R-:W-:-:S05]  /*0400*/  IMAD.SHL.U32 R13, R8, 0x400, RZ ;  /* 0x00000400080d7824 */ /* 0x001fca00078e00ff */
[----:B------:R-:W-:Y:S02]  /*0410*/  SHF.R.S32.HI R43, RZ, 0x1f, R13 ;  /* 0x0000001fff2b7819 */ /* 0x000fe4000001140d */
[----:B--2---:R-:W-:-:S05]  /*0420*/  IADD3 R48, P0, R6, R49, RZ ;  /* 0x0000003106307210 */ /* 0x004fca0007f1e0ff */
[----:B------:R-:W-:Y:S01]  /*0430*/  IMAD.X R6, R7, 0x1, R11, P0 ;  /* 0x0000000107067824 */ /* 0x000fe200000e060b */
[----:B------:R-:W-:-:S04]  /*0440*/  IADD3 R51, P0, R4, R49, RZ ;  /* 0x0000003104337210 */ /* 0x000fc80007f1e0ff */
[----:B------:R-:W-:Y:S01]  /*0450*/  SHF.R.U32.HI R7, RZ, 0xc, R6 ;  /* 0x0000000cff077819 */ /* 0x000fe20000011606 */
[----:B------:R-:W-:Y:S01]  /*0460*/  IMAD.X R4, R5, 0x1, R11, P0 ;  /* 0x0000000105047824 */ /* 0x000fe200000e060b */
[----:B------:R-:W-:Y:S02]  /*0470*/  IADD3 R10, P0, R22, R49, RZ ;  /* 0x00000031160a7210 */ /* 0x000fe40007f1e0ff */
[----:B------:R-:W-:-:S03]  /*0480*/  LOP3.LUT R7, R7, 0x80000, RZ, 0xc0, !PT ;  /* 0x0008000007077812 */ /* 0x000fc600078ec0ff */
[----:B------:R-:W-:Y:S01]  /*0490*/  IMAD.X R5, R23, 0x1, R11, P0 ;  /* 0x0000000117057824 */ /* 0x000fe200000e060b */
[----:B------:R-:W-:Y:S02]  /*04a0*/  IADD3 R23, P1, R7, R48, RZ ;  /* 0x0000003007177210 */ /* 0x000fe40007f3e0ff */
[----:B------:R-:W-:Y:S02]  /*04b0*/  IADD3 R7, P2, R20, R49, RZ ;  /* 0x0000003114077210 */ /* 0x000fe40007f5e0ff */
[----:B------:R-:W-:-:S03]  /*04c0*/  IADD3 R40, P4, R30, R13, RZ ;  /* 0x0000000d1e287210 */ /* 0x000fc60007f9e0ff */
[----:B------:R-:W-:Y:S01]  /*04d0*/  IMAD.X R20, R21, 0x1, R11, P2 ;  /* 0x0000000115147824 */ /* 0x000fe200010e060b */
[----:B-1----:R-:W-:Y:S02]  /*04e0*/  IADD3 R45, P3, R28, R13, RZ ;  /* 0x0000000d1c2d7210 */ /* 0x002fe40007f7e0ff */
[----:B------:R-:W-:Y:S02]  /*04f0*/  SHF.R.U32.HI R12, RZ, 0xc, R5 ;  /* 0x0000000cff0c7819 */ /* 0x000fe40000011605 */
[----:B------:R-:W-:Y:S01]  /*0500*/  SHF.R.U32.HI R8, RZ, 0xc, R20 ;  /* 0x0000000cff087819 */ /* 0x000fe20000011614 */
[--C-:B------:R-:W-:Y:S01]  /*0510*/  IMAD.X R30, R31, 0x1, R43.reuse, P4 ;  /* 0x000000011f1e7824 */ /* 0x100fe200020e062b */
[----:B------:R-:W-:Y:S01]  /*0520*/  IADD3 R41, P5, R34, R13, RZ ;  /* 0x0000000d22297210 */ /* 0x000fe20007fbe0ff */
[----:B------:R-:W-:Y:S01]  /*0530*/  IMAD.X R44, R29, 0x1, R43, P3 ;  /* 0x000000011d2c7824 */ /* 0x000fe200018e062b */
[----:B------:R-:W-:Y:S02]  /*0540*/  LOP3.LUT R8, R8, 0x80000, RZ, 0xc0, !PT ;  /* 0x0008000008087812 */ /* 0x000fe400078ec0ff */
[----:B------:R-:W-:-:S02]  /*0550*/  IADD3 R34, P4, R32, R13, RZ ;  /* 0x0000000d20227210 */ /* 0x000fc40007f9e0ff */
[----:B------:R-:W-:Y:S01]  /*0560*/  LOP3.LUT R11, R12, 0x80000, RZ, 0xc0, !PT ;  /* 0x000800000c0b7812 */ /* 0x000fe200078ec0ff */
[--C-:B------:R-:W-:Y:S01]  /*0570*/  IMAD.X R42, R35, 0x1, R43.reuse, P5 ;  /* 0x00000001232a7824 */ /* 0x100fe200028e062b */
[----:B------:R-:W-:Y:S01]  /*0580*/  IADD3 R29, P3, R8, R7, RZ ;  /* 0x00000007081d7210 */ /* 0x000fe20007f7e0ff */
[----:B------:R-:W-:Y:S01]  /*0590*/  IMAD.X R43, R33, 0x1, R43, P4 ;  /* 0x00000001212b7824 */ /* 0x000fe200020e062b */
[----:B------:R-:W-:Y:S02]  /*05a0*/  SHF.R.U32.HI R22, RZ, 0xc, R4 ;  /* 0x0000000cff167819 */ /* 0x000fe40000011604 */
[----:B------:R-:W-:Y:S02]  /*05b0*/  IADD3 R28, P2, R11, R10, RZ ;  /* 0x0000000a0b1c7210 */ /* 0x000fe40007f5e0ff */
[----:B------:R-:W-:Y:S02]  /*05c0*/  SHF.R.U32.HI R7, RZ, 0xc, R30 ;  /* 0x0000000cff077819 */ /* 0x000fe4000001161e */
[----:B------:R-:W-:-:S02]  /*05d0*/  SHF.R.U32.HI R10, RZ, 0xc, R44 ;  /* 0x0000000cff0a7819 */ /* 0x000fc4000001162c */
[----:B------:R-:W-:Y:S02]  /*05e0*/  LOP3.LUT R22, R22, 0x80000, RZ, 0xc0, !PT ;  /* 0x0008000016167812 */ /* 0x000fe400078ec0ff */
[----:B------:R-:W-:Y:S02]  /*05f0*/  LOP3.LUT R7, R7, 0x80000, RZ, 0xc0, !PT ;  /* 0x0008000007077812 */ /* 0x000fe400078ec0ff */
[----:B------:R-:W-:Y:S02]  /*0600*/  SHF.R.U32.HI R8, RZ, 0xc, R42 ;  /* 0x0000000cff087819 */ /* 0x000fe4000001162a */
[----:B------:R-:W-:Y:S02]  /*0610*/  SHF.R.U32.HI R11, RZ, 0xc, R43 ;  /* 0x0000000cff0b7819 */ /* 0x000fe4000001162b */
[----:B------:R-:W-:Y:S02]  /*0620*/  LOP3.LUT R10, R10, 0x80000, RZ, 0xc0, !PT ;  /* 0x000800000a0a7812 */ /* 0x000fe400078ec0ff */
[----:B------:R-:W-:-:S02]  /*0630*/  IADD3 R22, P0, R22, R51, RZ ;  /* 0x0000003316167210 */ /* 0x000fc40007f1e0ff */
[----:B------:R-:W-:Y:S02]  /*0640*/  IADD3 R40, P6, R7, R40, RZ ;  /* 0x0000002807287210 */ /* 0x000fe40007fde0ff */
[----:B------:R-:W-:Y:S02]  /*0650*/  LOP3.LUT R8, R8, 0x80000, RZ, 0xc0, !PT ;  /* 0x0008000008087812 */ /* 0x000fe400078ec0ff */
[----:B------:R-:W-:Y:S02]  /*0660*/  LOP3.LUT R7, R11, 0x80000, RZ, 0xc0, !PT ;  /* 0x000800000b077812 */ /* 0x000fe400078ec0ff */
[----:B------:R-:W-:Y:S01]  /*0670*/  IADD3 R45, P5, R10, R45, RZ ;  /* 0x0000002d0a2d7210 */ /* 0x000fe20007fbe0ff */
[----:B------:R-:W-:Y:S01]  /*0680*/  IMAD.X R35, RZ, RZ, R6, P1 ;  /* 0x000000ffff237224 */ /* 0x000fe200008e0606 */
[----:B------:R-:W-:Y:S01]  /*0690*/  IADD3 R41, P4, R8, R41, RZ ;  /* 0x0000002908297210 */ /* 0x000fe20007f9e0ff */
[----:B------:R-:W-:Y:S01]  /*06a0*/  IMAD.X R33, RZ, RZ, R4, P0 ;  /* 0x000000ffff217224 */ /* 0x000fe200000e0604 */
[----:B------:R-:W-:Y:S01]  /*06b0*/  IADD3 R34, P1, R7, R34, RZ ;  /* 0x0000002207227210 */ /* 0x000fe20007f3e0ff */
[----:B------:R-:W-:Y:S01]  /*06c0*/  IMAD.X R31, RZ, RZ, R5, P2 ;  /* 0x000000ffff1f7224 */ /* 0x000fe200010e0605 */
[----:B------:R-:W-:Y:S01]  /*06d0*/  LOP3.LUT R5, R23, R40, RZ, 0xfc, !PT ;  /* 0x0000002817057212 */ /* 0x000fe200078efcff */
[----:B------:R-:W-:Y:S01]  /*06e0*/  IMAD.X R30, RZ, RZ, R30, P6 ;  /* 0x000000ffff1e7224 */ /* 0x000fe200030e061e */
[----:B------:R-:W-:Y:S01]  /*06f0*/  LOP3.LUT R4, R22, R45, RZ, 0xfc, !PT ;  /* 0x0000002d16047212 */ /* 0x000fe200078efcff */
[----:B------:R-:W-:Y:S01]  /*0700*/  IMAD.X R44, RZ, RZ, R44, P5 ;  /* 0x000000ffff2c7224 */ /* 0x000fe200028e062c */
[----:B------:R-:W-:Y:S01]  /*0710*/  LOP3.LUT R5, R5, R28, R41, 0xfe, !PT ;  /* 0x0000001c05057212 */ /* 0x000fe200078efe29 */
[----:B------:R-:W-:Y:S01]  /*0720*/  IMAD.X R32, RZ, RZ, R20, P3 ;  /* 0x000000ffff207224 */ /* 0x000fe200018e0614 */
[----:B------:R-:W-:Y:S01]  /*0730*/  LOP3.LUT R4, R4, R29, R34, 0xfe, !PT ;  /* 0x0000001d04047212 */ /* 0x000fe200078efe22 */
[----:B------:R-:W-:Y:S01]  /*0740*/  IMAD.X R42, RZ, RZ, R42, P4 ;  /* 0x000000ffff2a7224 */ /* 0x000fe200020e062a */
[----:B------:R-:W-:Y:S01]  /*0750*/  LOP3.LUT R6, R35, R30, RZ, 0xfc, !PT ;  /* 0x0000001e23067212 */ /* 0x000fe200078efcff */
[----:B------:R-:W-:Y:S01]  /*0760*/  IMAD.X R43, RZ, RZ, R43, P1 ;  /* 0x000000ffff2b7224 */ /* 0x000fe200008e062b */
[----:B------:R-:W-:-:S02]  /*0770*/  LOP3.LUT R7, R33, R44, RZ, 0xfc, !PT ;  /* 0x0000002c21077212 */ /* 0x000fc400078efcff */
[----:B------:R-:W-:Y:S02]  /*0780*/  LOP3.LUT R4, R4, R5, RZ, 0xfc, !PT ;  /* 0x0000000504047212 */ /* 0x000fe400078efcff */
[----:B------:R-:W-:Y:S02]  /*0790*/  LOP3.LUT R6, R6, R31, R42, 0xfe, !PT ;  /* 0x0000001f06067212 */ /* 0x000fe400078efe2a */
[----:B------:R-:W-:Y:S02]  /*07a0*/  LOP3.LUT R5, R7, R32, R43, 0xfe, !PT ;  /* 0x0000002007057212 */ /* 0x000fe400078efe2b */
[----:B------:R-:W-:Y:S02]  /*07b0*/  ISETP.GE.U32.AND P0, PT, R4, 0x80000, PT ;  /* 0x000800000400780c */ /* 0x000fe40003f06070 */
[----:B------:R-:W-:-:S04]  /*07c0*/  LOP3.LUT R4, R5, R6, RZ, 0xfc, !PT ;  /* 0x0000000605047212 */ /* 0x000fc800078efcff */
[----:B------:R-:W-:-:S13]  /*07d0*/  ISETP.GE.U32.AND.EX P0, PT, R4, RZ, PT, P0 ;  /* 0x000000ff0400720c */ /* 0x000fda0003f06100 */
[----:B------:R-:W-:Y:S05]  /*07e0*/  @!P0 BRA `(.L_x_0) ;  /* 0x0000000000408947 */ /* 0x000fea0003800000 */
[----:B------:R-:W-:Y:S01]  /*07f0*/  MOV R48, 0x0 ;  /* 0x0000000000307802 */ /* 0x000fe20000000f00 */
[----:B------:R-:W-:Y:S01]  /*0800*/  ULDC.64 UR6, c[0x4][0x18] ;  /* 0x0100060000067ab9 */ /* 0x000fe20000000a00 */
[----:B------:R-:W-:Y:S01]  /*0810*/  ULDC.64 UR8, c[0x4][0x8] ;  /* 0x0100020000087ab9 */ /* 0x000fe20000000a00 */
[----:B------:R-:W-:-:S07]  /*0820*/  IMAD.U32 R4, RZ, RZ, UR6 ;  /* 0x00000006ff047e24 */ /* 0x000fce000f8e00ff */
[----:B------:R-:W-:Y:S01]  /*0830*/  LEPC R20, `(.L_x_0) ;  /* 0x00000000b014794e */ /* 0x000fe20000000000 */
[----:B------:R-:W-:Y:S01]  /*0840*/  IMAD.U32 R5, RZ, RZ, UR7 ;  /* 0x00000007ff057e24 */ /* 0x000fe2000f8e00ff */
[----:B------:R-:W0:Y:S01]  /*0850*/  LDC.64 R48, c[0x4][R48] ;  /* 0x0100000030307b82 */ /* 0x000e220000000a00 */
[----:B------:R-:W-:Y:S01]  /*0860*/  ULDC.64 UR6, c[0x4][0x10] ;  /* 0x0100040000067ab9 */ /* 0x000fe20000000a00 */
[----:B------:R-:W-:Y:S02]  /*0870*/  IMAD.U32 R10, RZ, RZ, UR8 ;  /* 0x00000008ff0a7e24 */ /* 0x000fe4000f8e00ff */
[----:B------:R-:W-:Y:S02]  /*0880*/  IMAD.U32 R6, RZ, RZ, UR6 ;  /* 0x00000006ff067e24 */ /* 0x000fe4000f8e00ff */
[----:B------:R-:W-:Y:S02]  /*0890*/  IMAD.U32 R7, RZ, RZ, UR7 ;  /* 0x00000007ff077e24 */ /* 0x000fe4000f8e00ff */
[----:B------:R-:W-:-:S02]  /*08a0*/  IMAD.U32 R11, RZ, RZ, UR9 ;  /* 0x00000009ff0b7e24 */ /* 0x000fc4000f8e00ff */
[----:B------:R-:W-:Y:S02]  /*08b0*/  IMAD.MOV.U32 R8, RZ, RZ, 0x28 ;  /* 0x00000028ff087424 */ /* 0x000fe400078e00ff */
[----:B------:R-:W-:Y:S02]  /*08c0*/  IMAD.MOV.U32 R12, RZ, RZ, 0x1 ;  /* 0x00000001ff0c7424 */ /* 0x000fe400078e00ff */
[----:B------:R-:W-:-:S07]  /*08d0*/  IMAD.MOV.U32 R13, RZ, RZ, RZ ;  /* 0x000000ffff0d7224 */ /* 0x000fce00078e00ff */
[----:B0----5:R-:W-:Y:S05]  /*08e0*/  CALL.ABS.NOINC R48 ;  /* 0x0000000030007343 */ /* 0x021fea0003c00000 */
.L_x_0:
[----:B------:R-:W-:Y:S05]  /*08f0*/  WARPSYNC.ALL ;  /* 0x0000000000007948 */ /* 0x000fea0003800000 */
[----:B------:R-:W-:Y:S01]  /*0900*/  BAR.SYNC.DEFER_BLOCKING 0x0 ;  /* 0x0000000000007b1d */ /* 0x000fe20000010000 */
[----:B-----5:R-:W-:Y:S01]  /*0910*/  FADD R5, R3, 9.9999997473787516356e-06 ;  /* 0x3727c5ac03057421 */ /* 0x020fe20000000000 */
[----:B------:R-:W-:Y:S01]  /*0920*/  FADD R38, R38, 9.9999997473787516356e-06 ;  /* 0x3727c5ac26267421 */ /* 0x000fe20000000000 */
[--C-:B------:R-:W-:Y:S01]  /*0930*/  FADD R27, R27, R39.reuse ;  /* 0x000000271b1b7221 */ /* 0x100fe20000000000 */
[--C-:B------:R-:W-:Y:S01]  /*0940*/  FADD R26, R26, R39.reuse ;  /* 0x000000271a1a7221 */ /* 0x100fe20000000000 */
[--C-:B------:R-:W-:Y:S01]  /*0950*/  FADD R25, R25, R39.reuse ;  /* 0x0000002719197221 */ /* 0x100fe20000000000 */
[----:B------:R0:W1:Y:S01]  /*0960*/  MUFU.SQRT R6, R38 ;  /* 0x0000002600067308 */ /* 0x0000620000002000 */
[----:B------:R-:W-:Y:S01]  /*0970*/  FADD R24, R24, R39 ;  /* 0x0000002718187221 */ /* 0x000fe20000000000 */
[----:B------:R-:W2:Y:S01]  /*0980*/  S2R R4, SR_CgaCtaId ;  /* 0x0000000000047919 */ /* 0x000ea20000008800 */
[----:B------:R-:W-:Y:S01]  /*0990*/  ULDC.64 UR6, c[0x0][0x248] ;  /* 0x0000920000067ab9 */ /* 0x000fe20000000a00 */
[----:B------:R-:W-:Y:S01]  /*09a0*/  FADD R19, R19, R14 ;  /* 0x0000000e13137221 */ /* 0x000fe20000000000 */
[----:B------:R-:W-:Y:S01]  /*09b0*/  FADD R11, -R37, R24 ;  /* 0x00000018250b7221 */ /* 0x000fe20000000100 */
[----:B------:R-:W3:Y:S01]  /*09c0*/  S2R R3, SR_TID.X ;  /* 0x0000000000037919 */ /* 0x000ee20000002100 */
[----:B------:R-:W-:Y:S01]  /*09d0*/  LEA R7, P3, R22, UR6, 0x2 ;  /* 0x0000000616077c11 */ /* 0x000fe2000f8610ff */
[----:B------:R-:W4:Y:S01]  /*09e0*/  MUFU.SQRT R5, R5 ;  /* 0x0000000500057308 */ /* 0x000f220000002000 */
[--C-:B------:R-:W-:Y:S01]  /*09f0*/  FADD R18, R18, R14.reuse ;  /* 0x0000000e12127221 */ /* 0x100fe20000000000 */
[--C-:B------:R-:W-:Y:S01]  /*0a00*/  FADD R17, R17, R14.reuse ;  /* 0x0000000e11117221 */ /* 0x100fe20000000000 */
[----:B------:R-:W-:Y:S01]  /*0a10*/  FADD R16, R16, R14 ;  /* 0x0000000e10107221 */ /* 0x000fe20000000000 */
[----:B0-----:R-:W-:Y:S01]  /*0a20*/  LEA.HI.X R38, R22, UR7, R33, 0x2, P3 ;  /* 0x0000000716267c11 */ /* 0x001fe200098f1421 */
[C---:B------:R-:W-:Y:S01]  /*0a30*/  FADD R8, -R37.reuse, R26 ;  /* 0x0000001a25087221 */ /* 0x040fe20000000100 */
[----:B------:R-:W-:Y:S01]  /*0a40*/  FADD R13, -R36, R17 ;  /* 0x00000011240d7221 */ /* 0x000fe20000000100 */
[C---:B-1----:R-:W-:Y:S01]  /*0a50*/  FSETP.GT.AND P2, PT, R6.reuse, 8.50705917302346158658e+37, PT ;  /* 0x7e8000000600780b */ /* 0x042fe20003f44000 */
[C---:B------:R-:W-:Y:S01]  /*0a60*/  FADD R10, -R37.reuse, R25 ;  /* 0x00000019250a7221 */ /* 0x040fe20000000100 */
[----:B------:R-:W-:Y:S01]  /*0a70*/  FSETP.GEU.AND P0, PT, R6, 1.175494350822287508e-38, PT ;  /* 0x008000000600780b */ /* 0x000fe20003f0e000 */
[----:B------:R0:W-:Y:S01]  /*0a80*/  STG.E.128 desc[UR4][R46.64], R24 ;  /* 0x000000182e007986 */ /* 0x0001e2000c101d04 */
[----:B------:R-:W-:Y:S01]  /*0a90*/  FADD R37, -R37, R27 ;  /* 0x0000001b25257221 */ /* 0x000fe20000000100 */
[C---:B------:R-:W-:Y:S01]  /*0aa0*/  FADD R14, -R36.reuse, R16 ;  /* 0x00000010240e7221 */ /* 0x040fe20000000100 */
[C---:B------:R-:W-:Y:S01]  /*0ab0*/  FADD R12, -R36.reuse, R18 ;  /* 0x00000012240c7221 */ /* 0x040fe20000000100 */
[----:B------:R1:W-:Y:S01]  /*0ac0*/  STG.E.128 desc[UR4][R46.64+0x800], R16 ;  /* 0x000800102e007986 */ /* 0x0003e2000c101d04 */
[C---:B----4-:R-:W-:Y:S01]  /*0ad0*/  FSETP.GT.AND P1, PT, R5.reuse, 8.50705917302346158658e+37, PT ;  /* 0x7e8000000500780b */ /* 0x050fe20003f24000 */
[----:B------:R-:W-:Y:S01]  /*0ae0*/  FADD R36, -R36, R19 ;  /* 0x0000001324247221 */ /* 0x000fe20000000100 */
[----:B------:R-:W-:-:S02]  /*0af0*/  FSETP.GEU.AND P3, PT, R5, 1.175494350822287508e-38, PT ;  /* 0x008000000500780b */ /* 0x000fc40003f6e000 */
[----:B------:R-:W-:Y:S01]  /*0b00*/  LEA R22, P6, R45, UR6, 0x2 ;  /* 0x000000062d167c11 */ /* 0x000fe2000f8c10ff */
[----:B------:R-:W-:-:S03]  /*0b10*/  @P2 FMUL R6, R6, 0.25 ;  /* 0x3e80000006062820 */ /* 0x000fc60000400000 */
[----:B------:R-:W-:Y:S01]  /*0b20*/  LEA.HI.X R45, R45, UR7, R44, 0x2, P6 ;  /* 0x000000072d2d7c11 */ /* 0x000fe2000b0f142c */
[----:B------:R-:W-:Y:S01]  /*0b30*/  @!P0 FMUL R6, R6, 16777216 ;  /* 0x4b80000006068820 */ /* 0x000fe20000400000 */
[----:B0-----:R-:W-:-:S03]  /*0b40*/  LEA R24, P4, R23, UR6, 0x2 ;  /* 0x0000000617187c11 */ /* 0x001fc6000f8810ff */
[----:B------:R-:W-:Y:S01]  /*0b50*/  @P1 FMUL R5, R5, 0.25 ;  /* 0x3e80000005051820 */ /* 0x000fe20000400000 */
[----:B------:R-:W-:Y:S02]  /*0b60*/  LEA R25, P5, R28, UR6, 0x2 ;  /* 0x000000061c197c11 */ /* 0x000fe4000f8a10ff */
[----:B------:R-:W-:Y:S01]  /*0b70*/  LEA.HI.X R35, R23, UR7, R35, 0x2, P4 ;  /* 0x0000000717237c11 */ /* 0x000fe2000a0f1423 */
[----:B------:R-:W-:Y:S01]  /*0b80*/  @!P3 FMUL R5, R5, 16777216 ;  /* 0x4b8000000505b820 */ /* 0x000fe20000400000 */
[C---:B------:R-:W-:Y:S02]  /*0b90*/  LEA R26, P4, R29.reuse, UR6, 0x2 ;  /* 0x000000061d1a7c11 */ /* 0x040fe4000f8810ff */
[----:B-1----:R-:W-:Y:S02]  /*0ba0*/  MOV R17, 0x400 ;  /* 0x0000040000117802 */ /* 0x002fe40000000f00 */
[----:B------:R-:W-:Y:S02]  /*0bb0*/  LEA.HI.X R27, R29, UR7, R32, 0x2, P4 ;  /* 0x000000071d1b7c11 */ /* 0x000fe4000a0f1420 */
[----:B------:R-:W-:Y:S01]  /*0bc0*/  LEA R23, P4, R40, UR6, 0x2 ;  /* 0x0000000628177c11 */ /* 0x000fe2000f8810ff */
[----:B------:R0:W1:Y:S01]  /*0bd0*/  MUFU.RCP R29, R6 ;  /* 0x00000006001d7308 */ /* 0x0000620000001000 */
[----:B--2---:R-:W-:Y:S01]  /*0be0*/  PRMT R16, R4, 0x654, R17 ;  /* 0x0000065404107816 */ /* 0x004fe20000000011 */
[----:B---3--:R-:W-:Y:S01]  /*0bf0*/  IMAD.SHL.U32 R17, R3, 0x4, RZ ;  /* 0x0000000403117824 */ /* 0x008fe200078e00ff */
[----:B------:R-:W-:Y:S01]  /*0c00*/  LEA.HI.X R30, R40, UR7, R30, 0x2, P4 ;  /* 0x00000007281e7c11 */ /* 0x000fe2000a0f141e */
[----:B------:R-:W-:Y:S01]  /*0c10*/  IMAD.MOV.U32 R4, RZ, RZ, 0x3e800000 ;  /* 0x3e800000ff047424 */ /* 0x000fe200078e00ff */
[----:B------:R-:W-:-:S02]  /*0c20*/  LEA R20, P4, R34, UR6, 0x2 ;  /* 0x0000000622147c11 */ /* 0x000fc4000f8810ff */
[----:B------:R-:W-:Y:S02]  /*0c30*/  LOP3.LUT R17, R17, 0x1fc, RZ, 0xc0, !PT ;  /* 0x000001fc11117812 */ /* 0x000fe400078ec0ff */
[----:B------:R-:W-:Y:S01]  /*0c40*/  LEA.HI.X R21, R34, UR7, R43, 0x2, P4 ;  /* 0x0000000722157c11 */ /* 0x000fe2000a0f142b */
[----:B0-----:R-:W-:Y:S01]  /*0c50*/  IMAD.MOV.U32 R6, RZ, RZ, R24 ;  /* 0x000000ffff067224 */ /* 0x001fe200078e0018 */
[----:B------:R-:W-:Y:S01]  /*0c60*/  LEA.HI.X R28, R28, UR7, R31, 0x2, P5 ;  /* 0x000000071c1c7c11 */ /* 0x000fe2000a8f141f */
[----:B------:R-:W-:Y:S01]  /*0c70*/  IMAD R19, R17, 0x8, R16 ;  /* 0x0000000811137824 */ /* 0x000fe200078e0210 */
[C---:B------:R-:W-:Y:S01]  /*0c80*/  FSEL R32, R4.reuse, 1, P2 ;  /* 0x3f80000004207808 */ /* 0x040fe20001000000 */
[----:B------:R0:W2:Y:S01]  /*0c90*/  MUFU.RCP R31, R5 ;  /* 0x00000005001f7308 */ /* 0x0000a20000001000 */
[----:B------:R-:W-:Y:S01]  /*0ca0*/  FSEL R34, R4, 1, P1 ;  /* 0x3f80000004227808 */ /* 0x000fe20000800000 */
[----:B------:R-:W-:Y:S01]  /*0cb0*/  IMAD.MOV.U32 R4, RZ, RZ, R7 ;  /* 0x000000ffff047224 */ /* 0x000fe200078e0007 */
[----:B------:R-:W-:Y:S01]  /*0cc0*/  LEA R18, P5, R41, UR6, 0x2 ;  /* 0x0000000629127c11 */ /* 0x000fe2000f8a10ff */
[----:B------:R-:W-:-:S02]  /*0cd0*/  IMAD.MOV.U32 R7, RZ, RZ, R35 ;  /* 0x000000ffff077224 */ /* 0x000fc400078e0023 */
[----:B------:R-:W-:Y:S01]  /*0ce0*/  @!P0 FMUL R32, R32, 16777216 ;  /* 0x4b80000020208820 */ /* 0x000fe20000400000 */
[----:B------:R-:W-:Y:S01]  /*0cf0*/  @!P3 FMUL R34, R34, 16777216 ;  /* 0x4b8000002222b820 */ /* 0x000fe20000400000 */
[----:B------:R-:W-:Y:S01]  /*0d00*/  LEA.HI.X R41, R41, UR7, R42, 0x2, P5 ;  /* 0x0000000729297c11 */ /* 0x000fe2000a8f142a */
[----:B0-----:R-:W-:Y:S02]  /*0d10*/  IMAD.MOV.U32 R5, RZ, RZ, R38 ;  /* 0x000000ffff057224 */ /* 0x001fe400078e0026 */
[----:B-1----:R-:W-:-:S03]  /*0d20*/  FMUL R29, R29, R32 ;  /* 0x000000201d1d7220 */ /* 0x002fc60000400000 */
[----:B------:R0:W-:Y:S01]  /*0d30*/  STS.128 [R19], R4 ;  /* 0x0000000413007388 */ /* 0x0001e20000000c00 */
[----:B--2---:R-:W-:Y:S01]  /*0d40*/  FMUL R31, R31, R34 ;  /* 0x000000221f1f7220 */ /* 0x004fe20000400000 */
[C---:B------:R-:W-:Y:S01]  /*0d50*/  FMUL R10, R29.reuse, R10 ;  /* 0x0000000a1d0a7220 */ /* 0x040fe20000400000 */
[----:B------:R-:W-:-:S03]  /*0d60*/  FMUL R37, R29, R37 ;  /* 0x000000251d257220 */ /* 0x000fc60000400000 */
[C-C-:B------:R-:W-:Y:S01]  /*0d70*/  FFMA R24, R15.reuse, R10, R0.reuse ;  /* 0x0000000a0f187223 */ /* 0x140fe20000000000 */
[----:B------:R-:W-:-:S04]  /*0d80*/  FFMA R37, R15, R37, R0 ;  /* 0x000000250f257223 */ /* 0x000fc80000000000 */
[----:B------:R-:W-:Y:S02]  /*0d90*/  FSETP.GEU.AND P2, PT, R24, RZ, PT ;  /* 0x000000ff1800720b */ /* 0x000fe40003f4e000 */
[----:B------:R-:W-:Y:S01]  /*0da0*/  FSETP.GEU.AND P0, PT, R37, RZ, PT ;  /* 0x000000ff2500720b */ /* 0x000fe20003f0e000 */
[----:B0-----:R-:W-:Y:S01]  /*0db0*/  IMAD.MOV.U32 R4, RZ, RZ, R26 ;  /* 0x000000ffff047224 */ /* 0x001fe200078e001a */
[----:B------:R-:W-:Y:S01]  /*0dc0*/  LOP3.LUT R26, R3, 0x7f, RZ, 0xc0, !PT ;  /* 0x0000007f031a7812 */ /* 0x000fe200078ec0ff */
[----:B------:R-:W-:Y:S02]  /*0dd0*/  IMAD.MOV.U32 R5, RZ, RZ, R27 ;  /* 0x000000ffff057224 */ /* 0x000fe400078e001b */
[----:B------:R-:W-:Y:S02]  /*0de0*/  IMAD.MOV.U32 R6, RZ, RZ, R25 ;  /* 0x000000ffff067224 */ /* 0x000fe400078e0019 */
[----:B------:R-:W-:Y:S01]  /*0df0*/  FMUL R25, R29, R8 ;  /* 0x000000081d197220 */ /* 0x000fe20000400000 */
[----:B------:R-:W-:-:S02]  /*0e00*/  IMAD.MOV.U32 R7, RZ, RZ, R28 ;  /* 0x000000ffff077224 */ /* 0x000fc400078e001c */
[----:B------:R-:W-:Y:S01]  /*0e10*/  FMUL R29, R29, R11 ;  /* 0x0000000b1d1d7220 */ /* 0x000fe20000400000 */
[C---:B------:R-:W-:Y:S01]  /*0e20*/  FMUL R8, R31.reuse, R13 ;  /* 0x0000000d1f087220 */ /* 0x040fe20000400000 */
[C---:B------:R-:W-:Y:S01]  /*0e30*/  FMUL R11, R31.reuse, R36 ;  /* 0x000000241f0b7220 */ /* 0x040fe20000400000 */
[----:B------:R-:W-:Y:S01]  /*0e40*/  FMUL R13, R31, R12 ;  /* 0x0000000c1f0d7220 */ /* 0x000fe20000400000 */
[----:B------:R0:W-:Y:S01]  /*0e50*/  STS.128 [R19+0x10], R4 ;  /* 0x0000100413007388 */ /* 0x0001e20000000c00 */
[C-C-:B------:R-:W-:Y:S01]  /*0e60*/  FFMA R29, R15.reuse, R29, R0.reuse ;  /* 0x0000001d0f1d7223 */ /* 0x140fe20000000000 */
[----:B------:R-:W-:Y:S01]  /*0e70*/  FFMA R25, R15, R25, R0 ;  /* 0x000000190f197223 */ /* 0x000fe20000000000 */
[----:B------:R-:W-:Y:S01]  /*0e80*/  FMUL R31, R31, R14 ;  /* 0x0000000e1f1f7220 */ /* 0x000fe20000400000 */
[C---:B------:R-:W-:Y:S02]  /*0e90*/  IMAD R15, R26.reuse, 0x8, R16 ;  /* 0x000000081a0f7824 */ /* 0x040fe400078e0210 */
[C-C-:B------:R-:W-:Y:S01]  /*0ea0*/  FFMA R14, R9.reuse, R8, R2.reuse ;  /* 0x00000008090e7223 */ /* 0x140fe20000000002 */
[C-C-:B------:R-:W-:Y:S01]  /*0eb0*/  FFMA R16, R9.reuse, R13, R2.reuse ;  /* 0x0000000d09107223 */ /* 0x140fe20000000002 */
[----:B------:R-:W-:Y:S01]  /*0ec0*/  BAR.SYNC.DEFER_BLOCKING 0x0 ;  /* 0x0000000000007b1d */ /* 0x000fe20000010000 */
[C-C-:B------:R-:W-:Y:S01]  /*0ed0*/  FFMA R0, R9.reuse, R31, R2.reuse ;  /* 0x0000001f09007223 */ /* 0x140fe20000000002 */
[----:B------:R-:W-:Y:S01]  /*0ee0*/  FFMA R28, R9, R11, R2 ;  /* 0x0000000b091c7223 */ /* 0x000fe20000000002 */
[----:B------:R-:W-:Y:S01]  /*0ef0*/  FSETP.GEU.AND P1, PT, R25, RZ, PT ;  /* 0x000000ff1900720b */ /* 0x000fe20003f2e000 */
[----:B------:R-:W-:Y:S01]  /*0f00*/  IMAD R31, R26, -0x4, R15 ;  /* 0xfffffffc1a1f7824 */ /* 0x000fe200078e020f */
[----:B------:R-:W-:Y:S01]  /*0f10*/  FSETP.GEU.AND P3, PT, R29, RZ, PT ;  /* 0x000000ff1d00720b */ /* 0x000fe20003f6e000 */
[----:B0-----:R-:W-:-:S02]  /*0f20*/  IMAD.MOV.U32 R4, RZ, RZ, R22 ;  /* 0x000000ffff047224 */ /* 0x001fc400078e0016 */
[----:B------:R-:W-:Y:S02]  /*0f30*/  IMAD.MOV.U32 R6, RZ, RZ, R23 ;  /* 0x000000ffff067224 */ /* 0x000fe400078e0017 */
[----:B------:R-:W-:Y:S02]  /*0f40*/  IMAD.MOV.U32 R5, RZ, RZ, R45 ;  /* 0x000000ffff057224 */ /* 0x000fe400078e002d */
[----:B------:R-:W-:Y:S02]  /*0f50*/  IMAD.MOV.U32 R7, RZ, RZ, R30 ;  /* 0x000000ffff077224 */ /* 0x000fe400078e001e */
[----:B------:R-:W-:Y:S02]  /*0f60*/  IMAD.MOV.U32 R22, RZ, RZ, R18 ;  /* 0x000000ffff167224 */ /* 0x000fe400078e0012 */
[----:B------:R-:W-:Y:S02]  /*0f70*/  IMAD.MOV.U32 R23, RZ, RZ, R41 ;  /* 0x000000ffff177224 */ /* 0x000fe400078e0029 */
[----:B------:R-:W-:Y:S01]  /*0f80*/  IMAD R30, R17, -0x4, R19 ;  /* 0xfffffffc111e7824 */ /* 0x000fe200078e0213 */
[----:B------:R-:W-:Y:S04]  /*0f90*/  LDS.64 R2, [R15] ;  /* 0x000000000f027984 */ /* 0x000fe80000000a00 */
[----:B------:R-:W-:Y:S04]  /*0fa0*/  LDS.64 R8, [R15+0x400] ;  /* 0x000400000f087984 */ /* 0x000fe80000000a00 */
[----:B------:R-:W-:Y:S04]  /*0fb0*/  LDS.64 R10, [R15+0x800] ;  /* 0x000800000f0a7984 */ /* 0x000fe80000000a00 */
[----:B------:R-:W-:Y:S01]  /*0fc0*/  LDS.64 R12, [R15+0xc00] ;  /* 0x000c00000f0c7984 */ /* 0x000fe20000000a00 */
[----:B------:R-:W-:Y:S06]  /*0fd0*/  BAR.SYNC.DEFER_BLOCKING 0x0 ;  /* 0x0000000000007b1d */ /* 0x000fec0000010000 */
[----:B------:R0:W-:Y:S04]  /*0fe0*/  STS.128 [R19], R4 ;  /* 0x0000000413007388 */ /* 0x0001e80000000c00 */
[----:B------:R1:W-:Y:S01]  /*0ff0*/  STS.128 [R19+0x10], R20 ;  /* 0x0000101413007388 */ /* 0x0003e20000000c00 */
[----:B------:R-:W-:Y:S01]  /*1000*/  BAR.SYNC.DEFER_BLOCKING 0x0 ;  /* 0x0000000000007b1d */ /* 0x000fe20000010000 */
[----:B0-----:R-:W-:-:S02]  /*1010*/  SEL R6, R25, RZ, P1 ;  /* 0x000000ff19067207 */ /* 0x001fc40000800000 */
[----:B------:R-:W-:Y:S02]  /*1020*/  SEL R5, R24, RZ, P2 ;  /* 0x000000ff18057207 */ /* 0x000fe40001000000 */
[----:B------:R-:W-:Y:S02]  /*1030*/  SEL R7, R37, RZ, P0 ;  /* 0x000000ff25077207 */ /* 0x000fe40000000000 */
[----:B------:R-:W-:Y:S02]  /*1040*/  SEL R4, R29, RZ, P3 ;  /* 0x000000ff1d047207 */ /* 0x000fe40001800000 */
[----:B------:R-:W-:Y:S02]  /*1050*/  FSETP.GEU.AND P1, PT, R16, RZ, PT ;  /* 0x000000ff1000720b */ /* 0x000fe40003f2e000 */
[----:B------:R-:W-:Y:S02]  /*1060*/  FSETP.GEU.AND P0, PT, R28, RZ, PT ;  /* 0x000000ff1c00720b */ /* 0x000fe40003f0e000 */
[----:B------:R-:W-:-:S02]  /*1070*/  FSETP.GEU.AND P2, PT, R14, RZ, PT ;  /* 0x000000ff0e00720b */ /* 0x000fc40003f4e000 */
[----:B------:R-:W-:Y:S01]  /*1080*/  FSETP.GEU.AND P3, PT, R0, RZ, PT ;  /* 0x000000ff0000720b */ /* 0x000fe20003f6e000 */
[----:B------:R-:W-:Y:S01]  /*1090*/  LDS.64 R24, [R15] ;  /* 0x000000000f187984 */ /* 0x000fe20000000a00 */
[----:B------:R-:W-:Y:S02]  /*10a0*/  SEL R18, R16, RZ, P1 ;  /* 0x000000ff10127207 */ /* 0x000fe40000800000 */
[----:B-1----:R-:W-:Y:S01]  /*10b0*/  SEL R19, R28, RZ, P0 ;  /* 0x000000ff1c137207 */ /* 0x002fe20000000000 */
[----:B------:R-:W-:Y:S01]  /*10c0*/  LDS.64 R22, [R15+0x400] ;  /* 0x000400000f167984 */ /* 0x000fe20000000a00 */
[----:B------:R-:W-:Y:S02]  /*10d0*/  SEL R17, R14, RZ, P2 ;  /* 0x000000ff0e117207 */ /* 0x000fe40001000000 */
[----:B------:R-:W-:Y:S01]  /*10e0*/  SEL R16, R0, RZ, P3 ;  /* 0x000000ff00107207 */ /* 0x000fe20001800000 */
[----:B------:R-:W-:Y:S04]  /*10f0*/  LDS.64 R20, [R15+0x800] ;  /* 0x000800000f147984 */ /* 0x000fe80000000a00 */
[----:B------:R-:W-:Y:S01]  /*1100*/  LDS.64 R26, [R15+0xc00] ;  /* 0x000c00000f1a7984 */ /* 0x000fe20000000a00 */
[----:B------:R-:W-:Y:S06]  /*1110*/  BAR.SYNC.DEFER_BLOCKING 0x0 ;  /* 0x0000000000007b1d */ /* 0x000fec0000010000 */
[----:B------:R-:W-:Y:S02]  /*1120*/  STS.128 [R30], R4 ;  /* 0x000000041e007388 */ /* 0x000fe40000000c00 */
[----:B------:R-:W-:Y:S06]  /*1130*/  BAR.SYNC.DEFER_BLOCKING 0x0 ;  /* 0x0000000000007b1d */ /* 0x000fec0000010000 */
[----:B------:R-:W0:Y:S04]  /*1140*/  LDS R15, [R31] ;  /* 0x000000001f0f7984 */ /* 0x000e280000000800 */
[----:B------:R-:W1:Y:S04]  /*1150*/  LDS R5, [R31+0x200] ;  /* 0x000200001f057984 */ /* 0x000e680000000800 */
[----:B------:R-:W2:Y:S04]  /*1160*/  LDS R7, [R31+0x400] ;  /* 0x000400001f077984 */ /* 0x000ea80000000800 */
[----:B------:R-:W3:Y:S01]  /*1170*/  LDS R29, [R31+0x600] ;  /* 0x000600001f1d7984 */ /* 0x000ee20000000800 */
[----:B------:R-:W-:Y:S06]  /*1180*/  BAR.SYNC.DEFER_BLOCKING 0x0 ;  /* 0x0000000000007b1d */ /* 0x000fec0000010000 */
[----:B------:R-:W-:Y:S02]  /*1190*/  STS.128 [R30], R16 ;  /* 0x000000101e007388 */ /* 0x000fe40000000c00 */
[----:B------:R-:W-:Y:S06]  /*11a0*/  BAR.SYNC.DEFER_BLOCKING 0x0 ;  /* 0x0000000000007b1d */ /* 0x000fec0000010000 */
[----:B------:R-:W4:Y:S04]  /*11b0*/  LDS R33, [R31] ;  /* 0x000000001f217984 */ /* 0x000f280000000800 */
[----:B------:R-:W5:Y:S04]  /*11c0*/  LDS R35, [R31+0x200] ;  /* 0x000200001f237984 */ /* 0x000f680000000800 */
[----:B------:R-:W5:Y:S04]  /*11d0*/  LDS R37, [R31+0x400] ;  /* 0x000400001f257984 */ /* 0x000f680000000800 */
[----:B------:R-:W5:Y:S04]  /*11e0*/  LDS R39, [R31+0x600] ;  /* 0x000600001f277984 */ /* 0x000f680000000800 */
[----:B0-----:R-:W-:Y:S04]  /*11f0*/  STG.E desc[UR4][R2.64], R15 ;  /* 0x0000000f02007986 */ /* 0x001fe8000c101904 */
[----:B-1----:R-:W-:Y:S04]  /*1200*/  STG.E desc[UR4][R8.64], R5 ;  /* 0x0000000508007986 */ /* 0x002fe8000c101904 */
[----:B--2---:R-:W-:Y:S04]  /*1210*/  STG.E desc[UR4][R10.64], R7 ;  /* 0x000000070a007986 */ /* 0x004fe8000c101904 */
[----:B---3--:R-:W-:Y:S04]  /*1220*/  STG.E desc[UR4][R12.64], R29 ;  /* 0x0000001d0c007986 */ /* 0x008fe8000c101904 */
[----:B----4-:R-:W-:Y:S04]  /*1230*/  STG.E desc[UR4][R24.64], R33 ;  /* 0x0000002118007986 */ /* 0x010fe8000c101904 */
[----:B-----5:R-:W-:Y:S04]  /*1240*/  STG.E desc[UR4][R22.64], R35 ;  /* 0x0000002316007986 */ /* 0x020fe8000c101904 */
[----:B------:R-:W-:Y:S04]  /*1250*/  STG.E desc[UR4][R20.64], R37 ;  /* 0x0000002514007986 */ /* 0x000fe8000c101904 */
[----:B------:R-:W-:Y:S01]  /*1260*/  STG.E desc[UR4][R26.64], R39 ;  /* 0x000000271a007986 */ /* 0x000fe2000c101904 */
[----:B------:R-:W-:Y:S05]  /*1270*/  EXIT ;  /* 0x000000000000794d */ /* 0x000fea0003800000 */
.L_x_1:
[----:B------:R-:W-:-:S00]  /*1280*/  BRA `(.L_x_1) ;  /* 0xfffffffc00fc7947 */ /* 0x000fc0000383ffff */
[----:B------:R-:W-:-:S00]  /*1290*/  NOP ;  /* 0x0000000000007918 */ /* 0x000fc00000000000 */
        /* <DEDUP_REMOVED lines=14> */
.L_x_2:


//--------------------- .nv.global.init           --------------------------
	.section	.nv.global.init,"aw",@progbits
.nv.global.init:
	.type		assertFunc_0,@object
	.size		assertFunc_0,(_$_str - assertFunc_0)
assertFunc_0:
        /*0000*/ 	.byte	0x75, 0x6e, 0x6b, 0x6e, 0x6f, 0x77, 0x6e, 0x00
	.type		_$_str,@object
	.size		_$_str,(_$_str_$_2 - _$_str)
_$_str:
        /*0008*/ 	.byte	0x5f, 0x5f, 0x43, 0x55, 0x44, 0x41, 0x5f, 0x46, 0x54, 0x5a, 0x00
	.type		_$_str_$_2,@object
	.size		_$_str_$_2,(assertMessage_0 - _$_str_$_2)
_$_str_$_2:
        /*0013*/ 	.byte	0x5f, 0x5f, 0x43, 0x55, 0x44, 0x41, 0x5f, 0x50, 0x52, 0x45, 0x43, 0x5f, 0x53, 0x51, 0x52, 0x54
        /*0023*/ 	.byte	0x00
	.type		assertMessage_0,@object
	.size		assertMessage_0,(assertFile_0 - assertMessage_0)
assertMessage_0:
        /*0024*/ 	.byte	0x69, 0x6e, 0x64, 0x65, 0x78, 0x20, 0x6f, 0x75, 0x74, 0x20, 0x6f, 0x66, 0x20, 0x62, 0x6f, 0x75
        /*0034*/ 	.byte	0x6e, 0x64, 0x73, 0x3a, 0x20, 0x30, 0x20, 0x3c, 0x3d, 0x20, 0x74, 0x6d, 0x70, 0x39, 0x20, 0x3c
        /*0044*/ 	.byte	0x20, 0x35, 0x32, 0x34, 0x32, 0x38, 0x38, 0x00
	.type		assertFile_0,@object
	.size		assertFile_0,(.L_1 - assertFile_0)
assertFile_0:
        /*004c*/ 	.byte	0x69, 0x6e, 0x64, 0x75, 0x63, 0x74, 0x6f, 0x72, 0x5f, 0x63, 0x61, 0x63, 0x68, 0x65, 0x2f, 0x6a
        /*005c*/ 	.byte	0x77, 0x2f, 0x63, 0x6a, 0x77, 0x33, 0x36, 0x62, 0x32, 0x72, 0x66, 0x74, 0x73, 0x68, 0x6b, 0x70
        /*006c*/ 	.byte	0x6c, 0x64, 0x70, 0x64, 0x75, 0x73, 0x34, 0x35, 0x69, 0x74, 0x6a, 0x35, 0x62, 0x66, 0x37, 0x72
        /*007c*/ 	.byte	0x37, 0x70, 0x32, 0x33, 0x6d, 0x36, 0x36, 0x66, 0x65, 0x66, 0x6d, 0x79, 0x32, 0x7a, 0x36, 0x61
        /*008c*/ 	.byte	0x62, 0x33, 0x62, 0x77, 0x78, 0x63, 0x2e, 0x70, 0x79, 0x00
.L_1:


//--------------------- .nv.shared.triton_poi_fused_convolution_max_unpool2d_20 --------------------------
	.section	.nv.shared.triton_poi_fused_convolution_max_unpool2d_20,"aw",@nobits
	.sectionflags	@""
	.align	16
	.zero		1024


//--------------------- .nv.constant0.triton_poi_fused_convolution_max_unpool2d_20 --------------------------
	.section	.nv.constant0.triton_poi_fused_convolution_max_unpool2d_20,"a",@progbits
	.sectionflags	@""
	.align	4
.nv.constant0.triton_poi_fused_convolution_max_unpool2d_20:
	.zero		596


//--------------------- SYMBOLS --------------------------

	.type		__assertfail,@function
